//
// Generated by NVIDIA NVVM Compiler
//
// Compiler Build ID: CL-36424714
// Cuda compilation tools, release 13.0, V13.0.88
// Based on NVVM 20.0.0
//

.version 9.0
.target sm_100
.address_size 64

	// .globl	_Z3fooP8CSRGraphi
.extern .func  (.param .b32 func_retval0) vprintf
(
	.param .b64 vprintf_param_0,
	.param .b64 vprintf_param_1
)
;
.global .align 1 .b8 $str[23] = {103, 114, 97, 112, 104, 32, 110, 95, 118, 101, 114, 116, 105, 99, 101, 115, 32, 61, 32, 37, 100, 10};

.visible .entry _Z3fooP8CSRGraphi(
	.param .u64 .ptr .align 1 _Z3fooP8CSRGraphi_param_0,
	.param .u32 _Z3fooP8CSRGraphi_param_1
)
{
	.local .align 8 .b8 	__local_depot0[8];
	.reg .b64 	%SP;
	.reg .b64 	%SPL;
	.reg .pred 	%p<2>;
	.reg .b32 	%r<9>;
	.reg .b64 	%rd<7>;

	mov.u64 	%SPL, __local_depot0;
	cvta.local.u64 	%SP, %SPL;
	ld.param.u64 	%rd1, [_Z3fooP8CSRGraphi_param_0];
	ld.param.u32 	%r1, [_Z3fooP8CSRGraphi_param_1];
	mov.u32 	%r2, %ctaid.x;
	mov.u32 	%r3, %ntid.x;
	mov.u32 	%r4, %tid.x;
	mad.lo.s32 	%r5, %r2, %r3, %r4;
	setp.ge.s32 	%p1, %r5, %r1;
	@%p1 bra 	$L__BB0_2;
	add.u64 	%rd2, %SP, 0;
	add.u64 	%rd3, %SPL, 0;
	cvta.to.global.u64 	%rd4, %rd1;
	ld.global.u32 	%r6, [%rd4];
	st.local.u32 	[%rd3], %r6;
	mov.u64 	%rd5, $str;
	cvta.global.u64 	%rd6, %rd5;
	{ // callseq 0, 0
	.param .b64 param0;
	st.param.b64 	[param0], %rd6;
	.param .b64 param1;
	st.param.b64 	[param1], %rd2;
	.param .b32 retval0;
	call.uni (retval0), 
	vprintf, 
	(
	param0, 
	param1
	);
	ld.param.b32 	%r7, [retval0];
	} // callseq 0
$L__BB0_2:
	ret;

}


// ===== COMPILED SASS (sm_100) =====

	.target	sm_100

	.elftype	@"ET_EXEC"


//--------------------- .note.nv.tkinfo           --------------------------
	.section	.note.nv.tkinfo,"",@"SHT_NOTE"
	.sectionflags	@"SHF_NOTE_NV_TKINFO"
	.tkinfo
        /*0018*/ 	.word	0x00000002
        /*0030*/ 	.string	""
        /*0030*/ 	.string	"ptxas"
        /*0030*/ 	.string	"Cuda compilation tools, release 13.0, V13.0.88"
        /*0030*/ 	.string	"Build cuda_13.0.r13.0/compiler.36424714_0"
        /*0030*/ 	.string	"-arch sm_100 -m 64 "



//--------------------- .note.nv.cuinfo           --------------------------
	.section	.note.nv.cuinfo,"",@"SHT_NOTE"
	.sectionflags	@"SHF_NOTE_NV_CUINFO"
        /*0018*/ 	.short	0x0002
        /*001a*/ 	.short	0x0064
        /*001c*/ 	.short	0x0082
	.zero		2


//--------------------- .nv.info                  --------------------------
	.section	.nv.info,"",@"SHT_CUDA_INFO"
	.align	4


	//----- nvinfo : EIATTR_REGCOUNT
	.align		4
        /*0000*/ 	.byte	0x04, 0x2f
        /*0002*/ 	.short	(.L_2 - .L_1)
	.align		4
.L_1:
        /*0004*/ 	.word	index@(_Z3fooP8CSRGraphi)
        /*0008*/ 	.word	0x00000018


	//----- nvinfo : EIATTR_FRAME_SIZE
	.align		4
.L_2:
        /*000c*/ 	.byte	0x04, 0x11
        /*000e*/ 	.short	(.L_4 - .L_3)
	.align		4
.L_3:
        /*0010*/ 	.word	index@(_Z3fooP8CSRGraphi)
        /*0014*/ 	.word	0x00000008


	//----- nvinfo : EIATTR_MIN_STACK_SIZE
	.align		4
.L_4:
        /*0018*/ 	.byte	0x04, 0x12
        /*001a*/ 	.short	(.L_6 - .L_5)
	.align		4
.L_5:
        /*001c*/ 	.word	index@(_Z3fooP8CSRGraphi)
        /*0020*/ 	.word	0x00000008
.L_6:


//--------------------- .nv.compat                --------------------------
	.section	.nv.compat,"",@"SHT_CUDA_COMPAT_INFO"
	.align	4
        /*0000*/ 	.byte	0x02, 0x09, 0x00, 0x00, 0x02, 0x02, 0x01, 0x00, 0x02, 0x05, 0x05, 0x00, 0x03, 0x07, 0x01, 0x01
        /*0010*/ 	.byte	0x02, 0x03, 0x00, 0x00, 0x02, 0x06, 0x01, 0x00, 0x04, 0x0b, 0x08, 0x00, 0x09, 0x00, 0x00, 0x00
        /*0020*/ 	.byte	0x00, 0x00, 0x00, 0x00


//--------------------- .nv.info._Z3fooP8CSRGraphi --------------------------
	.section	.nv.info._Z3fooP8CSRGraphi,"",@"SHT_CUDA_INFO"
	.sectionflags	@""
	.align	4


	//----- nvinfo : EIATTR_CUDA_API_VERSION
	.align		4
        /*0000*/ 	.byte	0x04, 0x37
        /*0002*/ 	.short	(.L_8 - .L_7)
.L_7:
        /*0004*/ 	.word	0x00000082


	//----- nvinfo : EIATTR_KPARAM_INFO
	.align		4
.L_8:
        /*0008*/ 	.byte	0x04, 0x17
        /*000a*/ 	.short	(.L_10 - .L_9)
.L_9:
        /*000c*/ 	.word	0x00000000
        /*0010*/ 	.short	0x0001
        /*0012*/ 	.short	0x0008
        /*0014*/ 	.byte	0x00, 0xf0, 0x11, 0x00


	//----- nvinfo : EIATTR_KPARAM_INFO
	.align		4
.L_10:
        /*0018*/ 	.byte	0x04, 0x17
        /*001a*/ 	.short	(.L_12 - .L_11)
.L_11:
        /*001c*/ 	.word	0x00000000
        /*0020*/ 	.short	0x0000
        /*0022*/ 	.short	0x0000
        /*0024*/ 	.byte	0x00, 0xf5, 0x21, 0x00


	//----- nvinfo : EIATTR_SPARSE_MMA_MASK
	.align		4
.L_12:
        /*0028*/ 	.byte	0x03, 0x50
        /*002a*/ 	.short	0x0000


	//----- nvinfo : EIATTR_MAXREG_COUNT
	.align		4
        /*002c*/ 	.byte	0x03, 0x1b
        /*002e*/ 	.short	0x00ff


	//----- nvinfo : EIATTR_EXTERNS
	.align		4
        /*0030*/ 	.byte	0x04, 0x0f
        /*0032*/ 	.short	(.L_14 - .L_13)


	//   ....[0]....
	.align		4
.L_13:
        /*0034*/ 	.word	index@(vprintf)


	//----- nvinfo : EIATTR_MERCURY_ISA_VERSION
	.align		4
.L_14:
        /*0038*/ 	.byte	0x03, 0x5f
        /*003a*/ 	.short	0x0101


	//----- nvinfo : EIATTR_VRC_CTA_INIT_COUNT
	.align		4
        /*003c*/ 	.byte	0x02, 0x4a
	.zero		1
	.zero		1


	//----- nvinfo : EIATTR_SYSCALL_OFFSETS
	.align		4
        /*0040*/ 	.byte	0x04, 0x46
        /*0042*/ 	.short	(.L_16 - .L_15)


	//   ....[0]....
.L_15:
        /*0044*/ 	.word	0x00000170


	//----- nvinfo : EIATTR_EXIT_INSTR_OFFSETS
	.align		4
.L_16:
        /*0048*/ 	.byte	0x04, 0x1c
        /*004a*/ 	.short	(.L_18 - .L_17)


	//   ....[0]....
.L_17:
        /*004c*/ 	.word	0x000000c0


	//   ....[1]....
        /*0050*/ 	.word	0x00000180


	//----- nvinfo : EIATTR_CRS_STACK_SIZE
	.align		4
.L_18:
        /*0054*/ 	.byte	0x04, 0x1e
        /*0056*/ 	.short	(.L_20 - .L_19)
.L_19:
        /*0058*/ 	.word	0x00000000


	//----- nvinfo : EIATTR_CBANK_PARAM_SIZE
	.align		4
.L_20:
        /*005c*/ 	.byte	0x03, 0x19
        /*005e*/ 	.short	0x000c


	//----- nvinfo : EIATTR_PARAM_CBANK
	.align		4
        /*0060*/ 	.byte	0x04, 0x0a
        /*0062*/ 	.short	(.L_22 - .L_21)
	.align		4
.L_21:
        /*0064*/ 	.word	index@(.nv.constant0._Z3fooP8CSRGraphi)
        /*0068*/ 	.short	0x0380
        /*006a*/ 	.short	0x000c


	//----- nvinfo : EIATTR_SW_WAR
	.align		4
.L_22:
        /*006c*/ 	.byte	0x04, 0x36
        /*006e*/ 	.short	(.L_24 - .L_23)
.L_23:
        /*0070*/ 	.word	0x00000008
.L_24:


//--------------------- .nv.callgraph             --------------------------
	.section	.nv.callgraph,"",@"SHT_CUDA_CALLGRAPH"
	.align	4
	.sectionentsize	8
	.align		4
        /*0000*/ 	.word	0x00000000
	.align		4
        /*0004*/ 	.word	0xffffffff
	.align		4
        /*0008*/ 	.word	index@(_Z3fooP8CSRGraphi)
	.align		4
        /*000c*/ 	.word	index@(vprintf)
	.align		4
        /*0010*/ 	.word	0x00000000
	.align		4
        /*0014*/ 	.word	0xfffffffe
	.align		4
        /*0018*/ 	.word	0x00000000
	.align		4
        /*001c*/ 	.word	0xfffffffd
	.align		4
        /*0020*/ 	.word	0x00000000
	.align		4
        /*0024*/ 	.word	0xfffffffc


//--------------------- .nv.constant4             --------------------------
	.section	.nv.constant4,"a",@progbits
	.align	8
	.align		8
.nv.constant4:
        /*0000*/ 	.dword	vprintf
	.align		8
        /*0008*/ 	.dword	$str


//--------------------- .text._Z3fooP8CSRGraphi   --------------------------
	.section	.text._Z3fooP8CSRGraphi,"ax",@progbits
	.align	128
        .global         _Z3fooP8CSRGraphi
        .type           _Z3fooP8CSRGraphi,@function
        .size           _Z3fooP8CSRGraphi,(.L_x_2 - _Z3fooP8CSRGraphi)
        .other          _Z3fooP8CSRGraphi,@"STO_CUDA_ENTRY STV_DEFAULT"
_Z3fooP8CSRGraphi:
.text._Z3fooP8CSRGraphi:
[----:B------:R-:W0:Y:S01]  /*0000*/  LDC R1, c[0x0][0x37c] ;  /* 0x0000df00ff017b82 */ /* 0x000e220000000800 */
[----:B------:R-:W1:Y:S01]  /*0010*/  S2R R3, SR_TID.X ;  /* 0x0000000000037919 */ /* 0x000e620000002100 */
[----:B------:R-:W2:Y:S06]  /*0020*/  LDCU UR5, c[0x0][0x2fc] ;  /* 0x00005f80ff0577ac */ /* 0x000eac0008000800 */
[----:B------:R-:W1:Y:S01]  /*0030*/  S2UR UR6, SR_CTAID.X ;  /* 0x00000000000679c3 */ /* 0x000e620000002500 */
[----:B0-----:R-:W-:Y:S01]  /*0040*/  VIADD R1, R1, 0xfffffff8 ;  /* 0xfffffff801017836 */ /* 0x001fe20000000000 */
[----:B------:R-:W0:Y:S01]  /*0050*/  LDCU UR7, c[0x0][0x388] ;  /* 0x00007100ff0777ac */ /* 0x000e220008000800 */
[----:B------:R-:W3:Y:S05]  /*0060*/  LDCU UR4, c[0x0][0x2f8] ;  /* 0x00005f00ff0477ac */ /* 0x000eea0008000800 */
[----:B------:R-:W1:Y:S01]  /*0070*/  LDC R0, c[0x0][0x360] ;  /* 0x0000d800ff007b82 */ /* 0x000e620000000800 */
[----:B---3--:R-:W-:-:S05]  /*0080*/  IADD3 R6, P1, PT, R1, UR4, RZ ;  /* 0x0000000401067c10 */ /* 0x008fca000ff3e0ff */
[----:B--2---:R-:W-:Y:S02]  /*0090*/  IMAD.X R7, RZ, RZ, UR5, P1 ;  /* 0x00000005ff077e24 */ /* 0x004fe400088e06ff */
[----:B-1----:R-:W-:-:S05]  /*00a0*/  IMAD R0, R0, UR6, R3 ;  /* 0x0000000600007c24 */ /* 0x002fca000f8e0203 */
[----:B0-----:R-:W-:-:S13]  /*00b0*/  ISETP.GE.AND P0, PT, R0, UR7, PT ;  /* 0x0000000700007c0c */ /* 0x001fda000bf06270 */
[----:B------:R-:W-:Y:S05]  /*00c0*/  @P0 EXIT ;  /* 0x000000000000094d */ /* 0x000fea0003800000 */
[----:B------:R-:W0:Y:S01]  /*00d0*/  LDC.64 R2, c[0x0][0x380] ;  /* 0x0000e000ff027b82 */ /* 0x000e220000000a00 */
[----:B------:R-:W0:Y:S02]  /*00e0*/  LDCU.64 UR4, c[0x0][0x358] ;  /* 0x00006b00ff0477ac */ /* 0x000e240008000a00 */
[----:B0-----:R-:W2:Y:S01]  /*00f0*/  LDG.E R2, desc[UR4][R2.64] ;  /* 0x0000000402027981 */ /* 0x001ea2000c1e1900 */
[----:B------:R-:W-:Y:S01]  /*0100*/  MOV R0, 0x0 ;  /* 0x0000000000007802 */ /* 0x000fe20000000f00 */
[----:B------:R-:W0:Y:S03]  /*0110*/  LDCU.64 UR4, c[0x4][0x8] ;  /* 0x01000100ff0477ac */ /* 0x000e260008000a00 */
[----:B------:R1:W3:Y:S01]  /*0120*/  LDC.64 R8, c[0x4][R0] ;  /* 0x0100000000087b82 */ /* 0x0002e20000000a00 */
[----:B0-----:R-:W-:Y:S01]  /*0130*/  MOV R4, UR4 ;  /* 0x0000000400047c02 */ /* 0x001fe20008000f00 */
[----:B------:R-:W-:Y:S01]  /*0140*/  IMAD.U32 R5, RZ, RZ, UR5 ;  /* 0x00000005ff057e24 */ /* 0x000fe2000f8e00ff */
[----:B--23--:R1:W-:Y:S06]  /*0150*/  STL [R1], R2 ;  /* 0x0000000201007387 */ /* 0x00c3ec0000100800 */
[----:B------:R-:W-:-:S07]  /*0160*/  LEPC R20, `(.L_x_0) ;  /* 0x000000001014794e */ /* 0x000fce0000000000 */
[----:B-1----:R-:W-:Y:S05]  /*0170*/  CALL.ABS.NOINC R8 ;  /* 0x0000000008007343 */ /* 0x002fea0003c00000 */
.L_x_0:
[----:B------:R-:W-:Y:S05]  /*0180*/  EXIT ;  /* 0x000000000000794d */ /* 0x000fea0003800000 */
.L_x_1:
[----:B------:R-:W-:-:S00]  /*0190*/  BRA `(.L_x_1) ;  /* 0xfffffffc00fc7947 */ /* 0x000fc0000383ffff */
[----:B------:R-:W-:-:S00]  /*01a0*/  NOP ;  /* 0x0000000000007918 */ /* 0x000fc00000000000 */
        /* <DEDUP_REMOVED lines=13> */
.L_x_2:


//--------------------- .nv.global.init           --------------------------
	.section	.nv.global.init,"aw",@progbits
.nv.global.init:
	.type		$str,@object
	.size		$str,(.L_0 - $str)
$str:
        /*0000*/ 	.byte	0x67, 0x72, 0x61, 0x70, 0x68, 0x20, 0x6e, 0x5f, 0x76, 0x65, 0x72, 0x74, 0x69, 0x63, 0x65, 0x73
        /*0010*/ 	.byte	0x20, 0x3d, 0x20, 0x25, 0x64, 0x0a, 0x00
.L_0:


//--------------------- .nv.shared.reserved.0     --------------------------
	.section	.nv.shared.reserved.0,"aw",@nobits
	.weak		__nv_reservedSMEM_offset_0_alias
	.size		__nv_reservedSMEM_offset_0_alias, 0, 64
	.other		__nv_reservedSMEM_offset_0_alias,@"STO_CUDA_RESERVED_SHARED STV_DEFAULT"
__nv_reservedSMEM_offset_0_alias:
	.zero		0
	.zero		64


//--------------------- .nv.constant0._Z3fooP8CSRGraphi --------------------------
	.section	.nv.constant0._Z3fooP8CSRGraphi,"a",@progbits
	.sectionflags	@""
	.align	4
.nv.constant0._Z3fooP8CSRGraphi:
	.zero		908


//--------------------- SYMBOLS --------------------------

	.type		.nv.reservedSmem.offset0,@object
	.size		.nv.reservedSmem.offset0,0x4
	.type		vprintf,@function
